	.headerflags	@"EF_CUDA_TEXMODE_UNIFIED EF_CUDA_64BIT_ADDRESS EF_CUDA_ACCELERATORS EF_CUDA_SM90 EF_CUDA_VIRTUAL_SM(EF_CUDA_SM90)"
	.elftype	@"ET_EXEC"


//--------------------- .nv.info                  --------------------------
	.section	.nv.info,"",@"SHT_CUDA_INFO"
	.align	4


	//----- nvinfo : EIATTR_REGCOUNT
	.align		4
        /*0000*/ 	.byte	0x04, 0x2f
        /*0002*/ 	.short	(.L_1 - .L_0)
	.align		4
.L_0:
        /*0004*/ 	.word	index@(triton_poi_fused_convolution_sigmoid_4)
        /*0008*/ 	.word	0x0000000a


	//----- nvinfo : EIATTR_MIN_STACK_SIZE
	.align		4
.L_1:
        /*000c*/ 	.byte	0x04, 0x12
        /*000e*/ 	.short	(.L_3 - .L_2)
	.align		4
.L_2:
        /*0010*/ 	.word	index@(triton_poi_fused_convolution_sigmoid_4)
        /*0014*/ 	.word	0x00000000


	//----- nvinfo : EIATTR_FRAME_SIZE
	.align		4
.L_3:
        /*0018*/ 	.byte	0x04, 0x11
        /*001a*/ 	.short	(.L_5 - .L_4)
	.align		4
.L_4:
        /*001c*/ 	.word	index@(triton_poi_fused_convolution_sigmoid_4)
        /*0020*/ 	.word	0x00000000


	//----- nvinfo : EIATTR_MIN_STACK_SIZE
	.align		4
.L_5:
        /*0024*/ 	.byte	0x04, 0x12
        /*0026*/ 	.short	(.L_7 - .L_6)
	.align		4
.L_6:
        /*0028*/ 	.word	index@(triton_poi_fused_convolution_sigmoid_4)
        /*002c*/ 	.word	0x00000000
.L_7:


//--------------------- .nv.info.triton_poi_fused_convolution_sigmoid_4 --------------------------
	.section	.nv.info.triton_poi_fused_convolution_sigmoid_4,"",@"SHT_CUDA_INFO"
	.sectionflags	@""
	.align	4


	//----- nvinfo : EIATTR_CUDA_API_VERSION
	.align		4
        /*0000*/ 	.byte	0x04, 0x37
        /*0002*/ 	.short	(.L_9 - .L_8)
.L_8:
        /*0004*/ 	.word	0x0000007c


	//----- nvinfo : EIATTR_KPARAM_INFO
	.align		4
.L_9:
        /*0008*/ 	.byte	0x04, 0x17
        /*000a*/ 	.short	(.L_11 - .L_10)
.L_10:
        /*000c*/ 	.word	0x00000000
        /*0010*/ 	.short	0x0002
        /*0012*/ 	.short	0x0010
        /*0014*/ 	.byte	0x00, 0xf0, 0x11, 0x00


	//----- nvinfo : EIATTR_KPARAM_INFO
	.align		4
.L_11:
        /*0018*/ 	.byte	0x04, 0x17
        /*001a*/ 	.short	(.L_13 - .L_12)
.L_12:
        /*001c*/ 	.word	0x00000000
        /*0020*/ 	.short	0x0001
        /*0022*/ 	.short	0x0008
        /*0024*/ 	.byte	0x00, 0xf4, 0x21, 0x00


	//----- nvinfo : EIATTR_KPARAM_INFO
	.align		4
.L_13:
        /*0028*/ 	.byte	0x04, 0x17
        /*002a*/ 	.short	(.L_15 - .L_14)
.L_14:
        /*002c*/ 	.word	0x00000000
        /*0030*/ 	.short	0x0000
        /*0032*/ 	.short	0x0000
        /*0034*/ 	.byte	0x00, 0xf4, 0x21, 0x00


	//----- nvinfo : EIATTR_SPARSE_MMA_MASK
	.align		4
.L_15:
        /*0038*/ 	.byte	0x03, 0x50
        /*003a*/ 	.short	0x0000


	//----- nvinfo : EIATTR_MAXREG_COUNT
	.align		4
        /*003c*/ 	.byte	0x03, 0x1b
        /*003e*/ 	.short	0x00ff


	//----- nvinfo : EIATTR_EXIT_INSTR_OFFSETS
	.align		4
        /*0040*/ 	.byte	0x04, 0x1c
        /*0042*/ 	.short	(.L_17 - .L_16)


	//   ....[0]....
.L_16:
        /*0044*/ 	.word	0x000001b0


	//   ....[1]....
        /*0048*/ 	.word	0x000001d0


	//----- nvinfo : EIATTR_REQNTID
	.align		4
.L_17:
        /*004c*/ 	.byte	0x04, 0x10
        /*004e*/ 	.short	(.L_19 - .L_18)
.L_18:
        /*0050*/ 	.word	0x00000080
        /*0054*/ 	.word	0x00000001
        /*0058*/ 	.word	0x00000001


	//----- nvinfo : EIATTR_CBANK_PARAM_SIZE
	.align		4
.L_19:
        /*005c*/ 	.byte	0x03, 0x19
        /*005e*/ 	.short	0x0014


	//----- nvinfo : EIATTR_PARAM_CBANK
	.align		4
        /*0060*/ 	.byte	0x04, 0x0a
        /*0062*/ 	.short	(.L_21 - .L_20)
	.align		4
.L_20:
        /*0064*/ 	.word	index@(.nv.constant0.triton_poi_fused_convolution_sigmoid_4)
        /*0068*/ 	.short	0x0210
        /*006a*/ 	.short	0x0014


	//----- nvinfo : EIATTR_SW_WAR
	.align		4
.L_21:
        /*006c*/ 	.byte	0x04, 0x36
        /*006e*/ 	.short	(.L_23 - .L_22)
.L_22:
        /*0070*/ 	.word	0x00000008
.L_23:


//--------------------- .nv.callgraph             --------------------------
	.section	.nv.callgraph,"",@"SHT_CUDA_CALLGRAPH"
	.align	4
	.sectionentsize	8
	.align		4
        /*0000*/ 	.word	0x00000000
	.align		4
        /*0004*/ 	.word	0xffffffff
	.align		4
        /*0008*/ 	.word	0x00000000
	.align		4
        /*000c*/ 	.word	0xfffffffe
	.align		4
        /*0010*/ 	.word	0x00000000
	.align		4
        /*0014*/ 	.word	0xfffffffd
	.align		4
        /*0018*/ 	.word	0x00000000
	.align		4
        /*001c*/ 	.word	0xfffffffc


//--------------------- .text.triton_poi_fused_convolution_sigmoid_4 --------------------------
	.section	.text.triton_poi_fused_convolution_sigmoid_4,"ax",@progbits
	.align	128
        .global         triton_poi_fused_convolution_sigmoid_4
        .type           triton_poi_fused_convolution_sigmoid_4,@function
        .size           triton_poi_fused_convolution_sigmoid_4,(.L_x_1 - triton_poi_fused_convolution_sigmoid_4)
        .other          triton_poi_fused_convolution_sigmoid_4,@"STO_CUDA_ENTRY STV_DEFAULT"
triton_poi_fused_convolution_sigmoid_4:
.text.triton_poi_fused_convolution_sigmoid_4:
[----:B------:R-:W0:Y:S02]  /*0000*/  LDC R1, c[0x0][0x28] ;  /* 0x00000a00ff017b82 */ /* 0x000e240000000800 */
[----:B------:R-:W1:Y:S01]  /*0010*/  S2R R0, SR_TID.X ;  /* 0x0000000000007919 */ /* 0x000e620000002100 */
[----:B------:R-:W2:Y:S01]  /*0020*/  LDC.64 R2, c[0x0][0x210] ;  /* 0x00008400ff027b82 */ /* 0x000ea20000000a00 */
[----:B------:R-:W-:Y:S01]  /*0030*/  ULDC.64 UR4, c[0x0][0x208] ;  /* 0x0000820000047ab9 */ /* 0x000fe20000000a00 */
[----:B------:R-:W3:Y:S06]  /*0040*/  S2R R7, SR_CTAID.X ;  /* 0x0000000000077919 */ /* 0x000eec0000002500 */
[----:B------:R-:W4:Y:S01]  /*0050*/  LDC.64 R4, c[0x0][0x218] ;  /* 0x00008600ff047b82 */ /* 0x000f220000000a00 */
[----:B-1----:R-:W-:Y:S01]  /*0060*/  LOP3.LUT R0, R0, 0x7f, RZ, 0xc0, !PT ;  /* 0x0000007f00007812 */ /* 0x002fe200078ec0ff */
[----:B----4-:R-:W4:Y:S03]  /*0070*/  LDG.E R5, desc[UR4][R4.64] ;  /* 0x0000000404057981 */ /* 0x010f26000c1e1900 */
[----:B---3--:R-:W-:Y:S01]  /*0080*/  LEA R7, R7, R0, 0x7 ;  /* 0x0000000007077211 */ /* 0x008fe200078e38ff */
[----:B------:R-:W-:-:S03]  /*0090*/  HFMA2.MMA R0, -RZ, RZ, 0, 0 ;  /* 0x00000000ff007435 */ /* 0x000fc600000001ff */
[C---:B------:R-:W-:Y:S01]  /*00a0*/  ISETP.GE.AND P0, PT, R7.reuse, 0x900, PT ;  /* 0x000009000700780c */ /* 0x040fe20003f06270 */
[----:B--2---:R-:W-:-:S12]  /*00b0*/  IMAD.WIDE R2, R7, 0x4, R2 ;  /* 0x0000000407027825 */ /* 0x004fd800078e0202 */
[----:B------:R-:W4:Y:S02]  /*00c0*/  @!P0 LDG.E R0, desc[UR4][R2.64] ;  /* 0x0000000402008981 */ /* 0x000f24000c1e1900 */
[----:B----4-:R-:W-:-:S04]  /*00d0*/  FADD R0, R5, R0 ;  /* 0x0000000005007221 */ /* 0x010fc80000000000 */
[----:B------:R-:W-:-:S04]  /*00e0*/  FADD R0, RZ, -R0 ;  /* 0x80000000ff007221 */ /* 0x000fc80000000000 */
[----:B------:R-:W-:-:S05]  /*00f0*/  FMUL R0, R0, 1.4426950216293334961 ;  /* 0x3fb8aa3b00007820 */ /* 0x000fca0000400000 */
[----:B------:R-:W-:-:S13]  /*0100*/  FSETP.GEU.AND P1, PT, R0, -126, PT ;  /* 0xc2fc00000000780b */ /* 0x000fda0003f2e000 */
[----:B------:R-:W-:-:S04]  /*0110*/  @!P1 FMUL R0, R0, 0.5 ;  /* 0x3f00000000009820 */ /* 0x000fc80000400000 */
[----:B------:R-:W1:Y:S02]  /*0120*/  MUFU.EX2 R6, R0 ;  /* 0x0000000000067308 */ /* 0x000e640000000800 */
[----:B-1----:R-:W-:-:S04]  /*0130*/  @!P1 FMUL R6, R6, R6 ;  /* 0x0000000606069220 */ /* 0x002fc80000400000 */
[----:B------:R-:W-:-:S05]  /*0140*/  FADD R6, R6, 1 ;  /* 0x3f80000006067421 */ /* 0x000fca0000000000 */
[----:B------:R-:W-:-:S13]  /*0150*/  FSETP.GT.AND P1, PT, R6, 8.50705917302346158658e+37, PT ;  /* 0x7e8000000600780b */ /* 0x000fda0003f24000 */
[----:B------:R-:W-:-:S06]  /*0160*/  @P1 FMUL R6, R6, 0.25 ;  /* 0x3e80000006061820 */ /* 0x000fcc0000400000 */
[----:B------:R-:W1:Y:S01]  /*0170*/  MUFU.RCP R6, R6 ;  /* 0x0000000600067308 */ /* 0x000e620000001000 */
[----:B------:R-:W-:-:S04]  /*0180*/  MOV R5, 0x3e800000 ;  /* 0x3e80000000057802 */ /* 0x000fc80000000f00 */
[----:B------:R-:W-:-:S05]  /*0190*/  FSEL R5, R5, 1, P1 ;  /* 0x3f80000005057808 */ /* 0x000fca0000800000 */
[----:B-1----:R-:W-:Y:S01]  /*01a0*/  FMUL R5, R6, R5 ;  /* 0x0000000506057220 */ /* 0x002fe20000400000 */
[----:B------:R-:W-:Y:S06]  /*01b0*/  @P0 EXIT ;  /* 0x000000000000094d */ /* 0x000fec0003800000 */
[----:B------:R-:W-:Y:S01]  /*01c0*/  STG.E desc[UR4][R2.64], R5 ;  /* 0x0000000502007986 */ /* 0x000fe2000c101904 */
[----:B------:R-:W-:Y:S05]  /*01d0*/  EXIT ;  /* 0x000000000000794d */ /* 0x000fea0003800000 */
.L_x_0:
[----:B------:R-:W-:-:S00]  /*01e0*/  BRA `(.L_x_0) ;  /* 0xfffffffc00fc7947 */ /* 0x000fc0000383ffff */
[----:B------:R-:W-:-:S00]  /*01f0*/  NOP ;  /* 0x0000000000007918 */ /* 0x000fc00000000000 */
        /* <DEDUP_REMOVED lines=8> */
.L_x_1:


//--------------------- .nv.constant0.triton_poi_fused_convolution_sigmoid_4 --------------------------
	.section	.nv.constant0.triton_poi_fused_convolution_sigmoid_4,"a",@progbits
	.sectionflags	@""
	.align	4
.nv.constant0.triton_poi_fused_convolution_sigmoid_4:
	.zero		548
